//
// Generated by NVIDIA NVVM Compiler
//
// Compiler Build ID: CL-36424714
// Cuda compilation tools, release 13.0, V13.0.88
// Based on NVVM 20.0.0
//

.version 9.0
.target sm_100
.address_size 64

	// .globl	_Z15linspace_kernelPfffi

.visible .entry _Z15linspace_kernelPfffi(
	.param .u64 .ptr .align 1 _Z15linspace_kernelPfffi_param_0,
	.param .f32 _Z15linspace_kernelPfffi_param_1,
	.param .f32 _Z15linspace_kernelPfffi_param_2,
	.param .u32 _Z15linspace_kernelPfffi_param_3
)
{
	.reg .pred 	%p<3>;
	.reg .b32 	%r<11>;
	.reg .b32 	%f<5>;
	.reg .b64 	%rd<5>;

	ld.param.u64 	%rd2, [_Z15linspace_kernelPfffi_param_0];
	ld.param.f32 	%f1, [_Z15linspace_kernelPfffi_param_1];
	ld.param.f32 	%f2, [_Z15linspace_kernelPfffi_param_2];
	ld.param.u32 	%r6, [_Z15linspace_kernelPfffi_param_3];
	mov.u32 	%r7, %ctaid.x;
	mov.u32 	%r1, %ntid.x;
	mov.u32 	%r8, %tid.x;
	mad.lo.s32 	%r10, %r7, %r1, %r8;
	setp.ge.s32 	%p1, %r10, %r6;
	@%p1 bra 	$L__BB0_3;
	mov.u32 	%r9, %nctaid.x;
	mul.lo.s32 	%r3, %r1, %r9;
	cvta.to.global.u64 	%rd1, %rd2;
$L__BB0_2:
	cvt.rn.f32.s32 	%f3, %r10;
	fma.rn.f32 	%f4, %f2, %f3, %f1;
	mul.wide.s32 	%rd3, %r10, 4;
	add.s64 	%rd4, %rd1, %rd3;
	st.global.f32 	[%rd4], %f4;
	add.s32 	%r10, %r10, %r3;
	setp.lt.s32 	%p2, %r10, %r6;
	@%p2 bra 	$L__BB0_2;
$L__BB0_3:
	ret;

}


// ===== COMPILED SASS (sm_100) =====

	.target	sm_100

	.elftype	@"ET_EXEC"


//--------------------- .note.nv.tkinfo           --------------------------
	.section	.note.nv.tkinfo,"",@"SHT_NOTE"
	.sectionflags	@"SHF_NOTE_NV_TKINFO"
	.tkinfo
        /*0018*/ 	.word	0x00000002
        /*0030*/ 	.string	""
        /*0030*/ 	.string	"ptxas"
        /*0030*/ 	.string	"Cuda compilation tools, release 13.0, V13.0.88"
        /*0030*/ 	.string	"Build cuda_13.0.r13.0/compiler.36424714_0"
        /*0030*/ 	.string	"-arch sm_100 -m 64 "



//--------------------- .note.nv.cuinfo           --------------------------
	.section	.note.nv.cuinfo,"",@"SHT_NOTE"
	.sectionflags	@"SHF_NOTE_NV_CUINFO"
        /*0018*/ 	.short	0x0002
        /*001a*/ 	.short	0x0064
        /*001c*/ 	.short	0x0082
	.zero		2


//--------------------- .nv.info                  --------------------------
	.section	.nv.info,"",@"SHT_CUDA_INFO"
	.align	4


	//----- nvinfo : EIATTR_REGCOUNT
	.align		4
        /*0000*/ 	.byte	0x04, 0x2f
        /*0002*/ 	.short	(.L_1 - .L_0)
	.align		4
.L_0:
        /*0004*/ 	.word	index@(_Z15linspace_kernelPfffi)
        /*0008*/ 	.word	0x0000000e


	//----- nvinfo : EIATTR_FRAME_SIZE
	.align		4
.L_1:
        /*000c*/ 	.byte	0x04, 0x11
        /*000e*/ 	.short	(.L_3 - .L_2)
	.align		4
.L_2:
        /*0010*/ 	.word	index@(_Z15linspace_kernelPfffi)
        /*0014*/ 	.word	0x00000000


	//----- nvinfo : EIATTR_MIN_STACK_SIZE
	.align		4
.L_3:
        /*0018*/ 	.byte	0x04, 0x12
        /*001a*/ 	.short	(.L_5 - .L_4)
	.align		4
.L_4:
        /*001c*/ 	.word	index@(_Z15linspace_kernelPfffi)
        /*0020*/ 	.word	0x00000000
.L_5:


//--------------------- .nv.compat                --------------------------
	.section	.nv.compat,"",@"SHT_CUDA_COMPAT_INFO"
	.align	4
        /*0000*/ 	.byte	0x02, 0x09, 0x00, 0x00, 0x02, 0x02, 0x01, 0x00, 0x02, 0x05, 0x05, 0x00, 0x03, 0x07, 0x01, 0x01
        /*0010*/ 	.byte	0x02, 0x03, 0x00, 0x00, 0x02, 0x06, 0x01, 0x00, 0x04, 0x0b, 0x08, 0x00, 0x09, 0x00, 0x00, 0x00
        /*0020*/ 	.byte	0x00, 0x00, 0x00, 0x00


//--------------------- .nv.info._Z15linspace_kernelPfffi --------------------------
	.section	.nv.info._Z15linspace_kernelPfffi,"",@"SHT_CUDA_INFO"
	.sectionflags	@""
	.align	4


	//----- nvinfo : EIATTR_CUDA_API_VERSION
	.align		4
        /*0000*/ 	.byte	0x04, 0x37
        /*0002*/ 	.short	(.L_7 - .L_6)
.L_6:
        /*0004*/ 	.word	0x00000082


	//----- nvinfo : EIATTR_KPARAM_INFO
	.align		4
.L_7:
        /*0008*/ 	.byte	0x04, 0x17
        /*000a*/ 	.short	(.L_9 - .L_8)
.L_8:
        /*000c*/ 	.word	0x00000000
        /*0010*/ 	.short	0x0003
        /*0012*/ 	.short	0x0010
        /*0014*/ 	.byte	0x00, 0xf0, 0x11, 0x00


	//----- nvinfo : EIATTR_KPARAM_INFO
	.align		4
.L_9:
        /*0018*/ 	.byte	0x04, 0x17
        /*001a*/ 	.short	(.L_11 - .L_10)
.L_10:
        /*001c*/ 	.word	0x00000000
        /*0020*/ 	.short	0x0002
        /*0022*/ 	.short	0x000c
        /*0024*/ 	.byte	0x00, 0xf0, 0x11, 0x00


	//----- nvinfo : EIATTR_KPARAM_INFO
	.align		4
.L_11:
        /*0028*/ 	.byte	0x04, 0x17
        /*002a*/ 	.short	(.L_13 - .L_12)
.L_12:
        /*002c*/ 	.word	0x00000000
        /*0030*/ 	.short	0x0001
        /*0032*/ 	.short	0x0008
        /*0034*/ 	.byte	0x00, 0xf0, 0x11, 0x00


	//----- nvinfo : EIATTR_KPARAM_INFO
	.align		4
.L_13:
        /*0038*/ 	.byte	0x04, 0x17
        /*003a*/ 	.short	(.L_15 - .L_14)
.L_14:
        /*003c*/ 	.word	0x00000000
        /*0040*/ 	.short	0x0000
        /*0042*/ 	.short	0x0000
        /*0044*/ 	.byte	0x00, 0xf5, 0x21, 0x00


	//----- nvinfo : EIATTR_SPARSE_MMA_MASK
	.align		4
.L_15:
        /*0048*/ 	.byte	0x03, 0x50
        /*004a*/ 	.short	0x0000


	//----- nvinfo : EIATTR_MAXREG_COUNT
	.align		4
        /*004c*/ 	.byte	0x03, 0x1b
        /*004e*/ 	.short	0x00ff


	//----- nvinfo : EIATTR_MERCURY_ISA_VERSION
	.align		4
        /*0050*/ 	.byte	0x03, 0x5f
        /*0052*/ 	.short	0x0101


	//----- nvinfo : EIATTR_VRC_CTA_INIT_COUNT
	.align		4
        /*0054*/ 	.byte	0x02, 0x4a
	.zero		1
	.zero		1


	//----- nvinfo : EIATTR_EXIT_INSTR_OFFSETS
	.align		4
        /*0058*/ 	.byte	0x04, 0x1c
        /*005a*/ 	.short	(.L_17 - .L_16)


	//   ....[0]....
.L_16:
        /*005c*/ 	.word	0x00000070


	//   ....[1]....
        /*0060*/ 	.word	0x00000140


	//----- nvinfo : EIATTR_CRS_STACK_SIZE
	.align		4
.L_17:
        /*0064*/ 	.byte	0x04, 0x1e
        /*0066*/ 	.short	(.L_19 - .L_18)
.L_18:
        /*0068*/ 	.word	0x00000000


	//----- nvinfo : EIATTR_CBANK_PARAM_SIZE
	.align		4
.L_19:
        /*006c*/ 	.byte	0x03, 0x19
        /*006e*/ 	.short	0x0014


	//----- nvinfo : EIATTR_PARAM_CBANK
	.align		4
        /*0070*/ 	.byte	0x04, 0x0a
        /*0072*/ 	.short	(.L_21 - .L_20)
	.align		4
.L_20:
        /*0074*/ 	.word	index@(.nv.constant0._Z15linspace_kernelPfffi)
        /*0078*/ 	.short	0x0380
        /*007a*/ 	.short	0x0014


	//----- nvinfo : EIATTR_SW_WAR
	.align		4
.L_21:
        /*007c*/ 	.byte	0x04, 0x36
        /*007e*/ 	.short	(.L_23 - .L_22)
.L_22:
        /*0080*/ 	.word	0x00000008
.L_23:


//--------------------- .nv.callgraph             --------------------------
	.section	.nv.callgraph,"",@"SHT_CUDA_CALLGRAPH"
	.align	4
	.sectionentsize	8
	.align		4
        /*0000*/ 	.word	0x00000000
	.align		4
        /*0004*/ 	.word	0xffffffff
	.align		4
        /*0008*/ 	.word	0x00000000
	.align		4
        /*000c*/ 	.word	0xfffffffe
	.align		4
        /*0010*/ 	.word	0x00000000
	.align		4
        /*0014*/ 	.word	0xfffffffd
	.align		4
        /*0018*/ 	.word	0x00000000
	.align		4
        /*001c*/ 	.word	0xfffffffc


//--------------------- .text._Z15linspace_kernelPfffi --------------------------
	.section	.text._Z15linspace_kernelPfffi,"ax",@progbits
	.align	128
        .global         _Z15linspace_kernelPfffi
        .type           _Z15linspace_kernelPfffi,@function
        .size           _Z15linspace_kernelPfffi,(.L_x_2 - _Z15linspace_kernelPfffi)
        .other          _Z15linspace_kernelPfffi,@"STO_CUDA_ENTRY STV_DEFAULT"
_Z15linspace_kernelPfffi:
.text._Z15linspace_kernelPfffi:
[----:B------:R-:W-:Y:S01]  /*0000*/  LDC R1, c[0x0][0x37c] ;  /* 0x0000df00ff017b82 */ /* 0x000fe20000000800 */
[----:B------:R-:W0:Y:S07]  /*0010*/  S2R R0, SR_TID.X ;  /* 0x0000000000007919 */ /* 0x000e2e0000002100 */
[----:B------:R-:W0:Y:S01]  /*0020*/  S2UR UR4, SR_CTAID.X ;  /* 0x00000000000479c3 */ /* 0x000e220000002500 */
[----:B------:R-:W1:Y:S07]  /*0030*/  LDCU UR5, c[0x0][0x390] ;  /* 0x00007200ff0577ac */ /* 0x000e6e0008000800 */
[----:B------:R-:W0:Y:S02]  /*0040*/  LDC R7, c[0x0][0x360] ;  /* 0x0000d800ff077b82 */ /* 0x000e240000000800 */
[----:B0-----:R-:W-:-:S05]  /*0050*/  IMAD R0, R7, UR4, R0 ;  /* 0x0000000407007c24 */ /* 0x001fca000f8e0200 */
[----:B-1----:R-:W-:-:S13]  /*0060*/  ISETP.GE.AND P0, PT, R0, UR5, PT ;  /* 0x0000000500007c0c */ /* 0x002fda000bf06270 */
[----:B------:R-:W-:Y:S05]  /*0070*/  @P0 EXIT ;  /* 0x000000000000094d */ /* 0x000fea0003800000 */
[----:B------:R-:W0:Y:S01]  /*0080*/  LDC.64 R4, c[0x0][0x380] ;  /* 0x0000e000ff047b82 */ /* 0x000e220000000a00 */
[----:B------:R-:W1:Y:S01]  /*0090*/  LDCU UR4, c[0x0][0x370] ;  /* 0x00006e00ff0477ac */ /* 0x000e620008000800 */
[----:B------:R-:W2:Y:S06]  /*00a0*/  LDCU.64 UR6, c[0x0][0x358] ;  /* 0x00006b00ff0677ac */ /* 0x000eac0008000a00 */
[----:B------:R-:W3:Y:S01]  /*00b0*/  LDC.64 R10, c[0x0][0x388] ;  /* 0x0000e200ff0a7b82 */ /* 0x000ee20000000a00 */
[----:B-1----:R-:W-:-:S07]  /*00c0*/  IMAD R7, R7, UR4, RZ ;  /* 0x0000000407077c24 */ /* 0x002fce000f8e02ff */
.L_x_0:
[-C--:B-1----:R-:W-:Y:S01]  /*00d0*/  I2FP.F32.S32 R9, R0.reuse ;  /* 0x0000000000097245 */ /* 0x082fe20000201400 */
[----:B0-----:R-:W-:Y:S01]  /*00e0*/  IMAD.WIDE R2, R0, 0x4, R4 ;  /* 0x0000000400027825 */ /* 0x001fe200078e0204 */
[----:B------:R-:W-:-:S03]  /*00f0*/  IADD3 R0, PT, PT, R7, R0, RZ ;  /* 0x0000000007007210 */ /* 0x000fc60007ffe0ff */
[----:B---3--:R-:W-:Y:S01]  /*0100*/  FFMA R9, R9, R11, R10 ;  /* 0x0000000b09097223 */ /* 0x008fe2000000000a */
[----:B------:R-:W-:-:S04]  /*0110*/  ISETP.GE.AND P0, PT, R0, UR5, PT ;  /* 0x0000000500007c0c */ /* 0x000fc8000bf06270 */
[----:B--2---:R1:W-:Y:S09]  /*0120*/  STG.E desc[UR6][R2.64], R9 ;  /* 0x0000000902007986 */ /* 0x0043f2000c101906 */
[----:B------:R-:W-:Y:S05]  /*0130*/  @!P0 BRA `(.L_x_0) ;  /* 0xfffffffc00e48947 */ /* 0x000fea000383ffff */
[----:B------:R-:W-:Y:S05]  /*0140*/  EXIT ;  /* 0x000000000000794d */ /* 0x000fea0003800000 */
.L_x_1:
[----:B------:R-:W-:-:S00]  /*0150*/  BRA `(.L_x_1) ;  /* 0xfffffffc00fc7947 */ /* 0x000fc0000383ffff */
[----:B------:R-:W-:-:S00]  /*0160*/  NOP ;  /* 0x0000000000007918 */ /* 0x000fc00000000000 */
        /* <DEDUP_REMOVED lines=9> */
.L_x_2:


//--------------------- .nv.shared.reserved.0     --------------------------
	.section	.nv.shared.reserved.0,"aw",@nobits
	.weak		__nv_reservedSMEM_offset_0_alias
	.size		__nv_reservedSMEM_offset_0_alias, 0, 64
	.other		__nv_reservedSMEM_offset_0_alias,@"STO_CUDA_RESERVED_SHARED STV_DEFAULT"
__nv_reservedSMEM_offset_0_alias:
	.zero		0
	.zero		64


//--------------------- .nv.constant0._Z15linspace_kernelPfffi --------------------------
	.section	.nv.constant0._Z15linspace_kernelPfffi,"a",@progbits
	.sectionflags	@""
	.align	4
.nv.constant0._Z15linspace_kernelPfffi:
	.zero		916


//--------------------- SYMBOLS --------------------------

	.type		.nv.reservedSmem.offset0,@object
	.size		.nv.reservedSmem.offset0,0x4
